//
// Generated by NVIDIA NVVM Compiler
//
// Compiler Build ID: CL-36424714
// Cuda compilation tools, release 13.0, V13.0.88
// Based on NVVM 20.0.0
//

.version 9.0
.target sm_100
.address_size 64

	// .globl	_Z17reduceBlock_BLOCKPdS_Pj
// _ZZ17reduceBlock_BLOCKPdS_PjE5sdata has been demoted
// _ZZ16reduceBlock_TILEPdS_PjE5sdata has been demoted
// _ZZ19reduceBlock_SHUFFLEPdS_PjE5sdata has been demoted
// _ZZ18reduceBlock_SERIALPdS_PjE5sdata has been demoted

.visible .entry _Z17reduceBlock_BLOCKPdS_Pj(
	.param .u64 .ptr .align 1 _Z17reduceBlock_BLOCKPdS_Pj_param_0,
	.param .u64 .ptr .align 1 _Z17reduceBlock_BLOCKPdS_Pj_param_1,
	.param .u64 .ptr .align 1 _Z17reduceBlock_BLOCKPdS_Pj_param_2
)
{
	.reg .pred 	%p<4>;
	.reg .b32 	%r<14>;
	.reg .b64 	%rd<10>;
	.reg .b64 	%fd<18>;
	// demoted variable
	.shared .align 8 .b8 _ZZ17reduceBlock_BLOCKPdS_PjE5sdata[512];
	ld.param.u64 	%rd1, [_Z17reduceBlock_BLOCKPdS_Pj_param_0];
	ld.param.u64 	%rd2, [_Z17reduceBlock_BLOCKPdS_Pj_param_1];
	ld.param.u64 	%rd3, [_Z17reduceBlock_BLOCKPdS_Pj_param_2];
	mov.u32 	%r4, %tid.x;
	mov.u32 	%r5, %tid.y;
	mov.u32 	%r6, %tid.z;
	mov.u32 	%r7, %ntid.x;
	mov.u32 	%r8, %ntid.y;
	mad.lo.s32 	%r9, %r6, %r8, %r5;
	mad.lo.s32 	%r1, %r9, %r7, %r4;
	setp.gt.u32 	%p1, %r1, 31;
	shl.b32 	%r10, %r1, 3;
	mov.u32 	%r11, _ZZ17reduceBlock_BLOCKPdS_PjE5sdata;
	add.s32 	%r2, %r11, %r10;
	@%p1 bra 	$L__BB0_2;
	cvta.to.global.u64 	%rd4, %rd1;
	mul.wide.u32 	%rd5, %r1, 8;
	add.s64 	%rd6, %rd4, %rd5;
	ld.global.f64 	%fd1, [%rd6];
	st.shared.f64 	[%r2], %fd1;
	mov.b64 	%rd7, 0;
	st.shared.u64 	[%r2+256], %rd7;
$L__BB0_2:
	setp.gt.u32 	%p2, %r1, 31;
	// begin inline asm
	mov.u32 %r12, %clock;
	// end inline asm
	@%p2 bra 	$L__BB0_4;
	ld.shared.f64 	%fd2, [%r2+128];
	ld.shared.f64 	%fd3, [%r2];
	add.f64 	%fd4, %fd2, %fd3;
	st.shared.f64 	[%r2], %fd4;
	barrier.sync 	0;
	ld.shared.f64 	%fd5, [%r2+64];
	ld.shared.f64 	%fd6, [%r2];
	add.f64 	%fd7, %fd5, %fd6;
	st.shared.f64 	[%r2], %fd7;
	barrier.sync 	0;
	ld.shared.f64 	%fd8, [%r2+32];
	ld.shared.f64 	%fd9, [%r2];
	add.f64 	%fd10, %fd8, %fd9;
	st.shared.f64 	[%r2], %fd10;
	barrier.sync 	0;
	ld.shared.f64 	%fd11, [%r2+16];
	ld.shared.f64 	%fd12, [%r2];
	add.f64 	%fd13, %fd11, %fd12;
	st.shared.f64 	[%r2], %fd13;
	barrier.sync 	0;
	ld.shared.f64 	%fd14, [%r2+8];
	ld.shared.f64 	%fd15, [%r2];
	add.f64 	%fd16, %fd14, %fd15;
	st.shared.f64 	[%r2], %fd16;
	barrier.sync 	0;
$L__BB0_4:
	cvta.to.global.u64 	%rd8, %rd3;
	// begin inline asm
	mov.u32 %r13, %clock;
	// end inline asm
	st.global.u32 	[%rd8], %r12;
	st.global.u32 	[%rd8+4], %r13;
	setp.ne.s32 	%p3, %r1, 0;
	@%p3 bra 	$L__BB0_6;
	ld.shared.f64 	%fd17, [_ZZ17reduceBlock_BLOCKPdS_PjE5sdata];
	cvta.to.global.u64 	%rd9, %rd2;
	st.global.f64 	[%rd9], %fd17;
$L__BB0_6:
	ret;

}
	// .globl	_Z16reduceBlock_TILEPdS_Pj
.visible .entry _Z16reduceBlock_TILEPdS_Pj(
	.param .u64 .ptr .align 1 _Z16reduceBlock_TILEPdS_Pj_param_0,
	.param .u64 .ptr .align 1 _Z16reduceBlock_TILEPdS_Pj_param_1,
	.param .u64 .ptr .align 1 _Z16reduceBlock_TILEPdS_Pj_param_2
)
{
	.reg .pred 	%p<2>;
	.reg .b32 	%r<13>;
	.reg .b64 	%rd<10>;
	.reg .b64 	%fd<18>;
	// demoted variable
	.shared .align 8 .b8 _ZZ16reduceBlock_TILEPdS_PjE5sdata[512];
	ld.param.u64 	%rd2, [_Z16reduceBlock_TILEPdS_Pj_param_0];
	ld.param.u64 	%rd1, [_Z16reduceBlock_TILEPdS_Pj_param_1];
	ld.param.u64 	%rd3, [_Z16reduceBlock_TILEPdS_Pj_param_2];
	cvta.to.global.u64 	%rd4, %rd3;
	cvta.to.global.u64 	%rd5, %rd2;
	mov.u32 	%r3, %tid.x;
	mov.u32 	%r4, %tid.y;
	mov.u32 	%r5, %tid.z;
	mov.u32 	%r6, %ntid.x;
	mov.u32 	%r7, %ntid.y;
	mad.lo.s32 	%r8, %r5, %r7, %r4;
	mad.lo.s32 	%r9, %r8, %r6, %r3;
	mul.wide.u32 	%rd6, %r9, 8;
	add.s64 	%rd7, %rd5, %rd6;
	ld.global.f64 	%fd1, [%rd7];
	shl.b32 	%r10, %r9, 3;
	mov.u32 	%r11, _ZZ16reduceBlock_TILEPdS_PjE5sdata;
	add.s32 	%r12, %r11, %r10;
	st.shared.f64 	[%r12], %fd1;
	mov.b64 	%rd8, 0;
	st.shared.u64 	[%r12+256], %rd8;
	// begin inline asm
	mov.u32 %r1, %clock;
	// end inline asm
	ld.shared.f64 	%fd2, [%r12+128];
	ld.shared.f64 	%fd3, [%r12];
	add.f64 	%fd4, %fd2, %fd3;
	st.shared.f64 	[%r12], %fd4;
	bar.warp.sync 	-1;
	ld.shared.f64 	%fd5, [%r12+64];
	ld.shared.f64 	%fd6, [%r12];
	add.f64 	%fd7, %fd5, %fd6;
	st.shared.f64 	[%r12], %fd7;
	bar.warp.sync 	-1;
	ld.shared.f64 	%fd8, [%r12+32];
	ld.shared.f64 	%fd9, [%r12];
	add.f64 	%fd10, %fd8, %fd9;
	st.shared.f64 	[%r12], %fd10;
	bar.warp.sync 	-1;
	ld.shared.f64 	%fd11, [%r12+16];
	ld.shared.f64 	%fd12, [%r12];
	add.f64 	%fd13, %fd11, %fd12;
	st.shared.f64 	[%r12], %fd13;
	bar.warp.sync 	-1;
	ld.shared.f64 	%fd14, [%r12+8];
	ld.shared.f64 	%fd15, [%r12];
	add.f64 	%fd16, %fd14, %fd15;
	st.shared.f64 	[%r12], %fd16;
	bar.warp.sync 	-1;
	// begin inline asm
	mov.u32 %r2, %clock;
	// end inline asm
	st.global.u32 	[%rd4], %r1;
	st.global.u32 	[%rd4+4], %r2;
	setp.ne.s32 	%p1, %r9, 0;
	@%p1 bra 	$L__BB1_2;
	cvta.to.global.u64 	%rd9, %rd1;
	ld.shared.f64 	%fd17, [_ZZ16reduceBlock_TILEPdS_PjE5sdata];
	st.global.f64 	[%rd9], %fd17;
$L__BB1_2:
	ret;

}
	// .globl	_Z19reduceBlock_SHUFFLEPdS_Pj
.visible .entry _Z19reduceBlock_SHUFFLEPdS_Pj(
	.param .u64 .ptr .align 1 _Z19reduceBlock_SHUFFLEPdS_Pj_param_0,
	.param .u64 .ptr .align 1 _Z19reduceBlock_SHUFFLEPdS_Pj_param_1,
	.param .u64 .ptr .align 1 _Z19reduceBlock_SHUFFLEPdS_Pj_param_2
)
{
	.reg .pred 	%p<13>;
	.reg .b32 	%r<34>;
	.reg .b64 	%rd<10>;
	.reg .b64 	%fd<13>;
	// demoted variable
	.shared .align 8 .b8 _ZZ19reduceBlock_SHUFFLEPdS_PjE5sdata[512];
	ld.param.u64 	%rd3, [_Z19reduceBlock_SHUFFLEPdS_Pj_param_0];
	ld.param.u64 	%rd1, [_Z19reduceBlock_SHUFFLEPdS_Pj_param_1];
	ld.param.u64 	%rd2, [_Z19reduceBlock_SHUFFLEPdS_Pj_param_2];
	cvta.to.global.u64 	%rd4, %rd3;
	mov.u32 	%r24, %tid.x;
	mov.u32 	%r25, %tid.y;
	mov.u32 	%r26, %tid.z;
	mov.u32 	%r27, %ntid.x;
	mov.u32 	%r28, %ntid.y;
	mad.lo.s32 	%r29, %r26, %r28, %r25;
	mad.lo.s32 	%r1, %r29, %r27, %r24;
	mul.wide.u32 	%rd5, %r1, 8;
	add.s64 	%rd6, %rd4, %rd5;
	ld.global.f64 	%fd2, [%rd6];
	shl.b32 	%r30, %r1, 3;
	mov.u32 	%r31, _ZZ19reduceBlock_SHUFFLEPdS_PjE5sdata;
	add.s32 	%r32, %r31, %r30;
	st.shared.f64 	[%r32], %fd2;
	mov.b64 	%rd7, 0;
	st.shared.u64 	[%r32+256], %rd7;
	// begin inline asm
	mov.u32 %r3, %clock;
	// end inline asm
	// begin inline asm
	mov.b64 {%r4,%r5}, %fd2;
	// end inline asm
	shfl.sync.down.b32	%r7|%p1, %r5, 16, 31, -1;
	shfl.sync.down.b32	%r6|%p2, %r4, 16, 31, -1;
	// begin inline asm
	mov.b64 %fd3, {%r6,%r7};
	// end inline asm
	add.f64 	%fd4, %fd2, %fd3;
	// begin inline asm
	mov.b64 {%r8,%r9}, %fd4;
	// end inline asm
	shfl.sync.down.b32	%r11|%p3, %r9, 8, 31, -1;
	shfl.sync.down.b32	%r10|%p4, %r8, 8, 31, -1;
	// begin inline asm
	mov.b64 %fd5, {%r10,%r11};
	// end inline asm
	add.f64 	%fd6, %fd4, %fd5;
	// begin inline asm
	mov.b64 {%r12,%r13}, %fd6;
	// end inline asm
	shfl.sync.down.b32	%r15|%p5, %r13, 4, 31, -1;
	shfl.sync.down.b32	%r14|%p6, %r12, 4, 31, -1;
	// begin inline asm
	mov.b64 %fd7, {%r14,%r15};
	// end inline asm
	add.f64 	%fd8, %fd6, %fd7;
	// begin inline asm
	mov.b64 {%r16,%r17}, %fd8;
	// end inline asm
	shfl.sync.down.b32	%r19|%p7, %r17, 2, 31, -1;
	shfl.sync.down.b32	%r18|%p8, %r16, 2, 31, -1;
	// begin inline asm
	mov.b64 %fd9, {%r18,%r19};
	// end inline asm
	add.f64 	%fd10, %fd8, %fd9;
	// begin inline asm
	mov.b64 {%r20,%r21}, %fd10;
	// end inline asm
	shfl.sync.down.b32	%r23|%p9, %r21, 1, 31, -1;
	shfl.sync.down.b32	%r22|%p10, %r20, 1, 31, -1;
	// begin inline asm
	mov.b64 %fd11, {%r22,%r23};
	// end inline asm
	add.f64 	%fd1, %fd10, %fd11;
	setp.ne.s32 	%p11, %r1, 0;
	@%p11 bra 	$L__BB2_2;
	st.shared.f64 	[_ZZ19reduceBlock_SHUFFLEPdS_PjE5sdata], %fd1;
$L__BB2_2:
	cvta.to.global.u64 	%rd8, %rd2;
	setp.ne.s32 	%p12, %r1, 0;
	// begin inline asm
	mov.u32 %r33, %clock;
	// end inline asm
	st.global.u32 	[%rd8], %r3;
	st.global.u32 	[%rd8+4], %r33;
	@%p12 bra 	$L__BB2_4;
	ld.shared.f64 	%fd12, [_ZZ19reduceBlock_SHUFFLEPdS_PjE5sdata];
	cvta.to.global.u64 	%rd9, %rd1;
	st.global.f64 	[%rd9], %fd12;
$L__BB2_4:
	ret;

}
	// .globl	_Z18reduceBlock_SERIALPdS_Pj
.visible .entry _Z18reduceBlock_SERIALPdS_Pj(
	.param .u64 .ptr .align 1 _Z18reduceBlock_SERIALPdS_Pj_param_0,
	.param .u64 .ptr .align 1 _Z18reduceBlock_SERIALPdS_Pj_param_1,
	.param .u64 .ptr .align 1 _Z18reduceBlock_SERIALPdS_Pj_param_2
)
{
	.reg .pred 	%p<3>;
	.reg .b32 	%r<14>;
	.reg .b64 	%rd<10>;
	.reg .b64 	%fd<65>;
	// demoted variable
	.shared .align 8 .b8 _ZZ18reduceBlock_SERIALPdS_PjE5sdata[512];
	ld.param.u64 	%rd3, [_Z18reduceBlock_SERIALPdS_Pj_param_0];
	ld.param.u64 	%rd1, [_Z18reduceBlock_SERIALPdS_Pj_param_1];
	ld.param.u64 	%rd2, [_Z18reduceBlock_SERIALPdS_Pj_param_2];
	cvta.to.global.u64 	%rd4, %rd3;
	mov.u32 	%r4, %tid.x;
	mov.u32 	%r5, %tid.y;
	mov.u32 	%r6, %tid.z;
	mov.u32 	%r7, %ntid.x;
	mov.u32 	%r8, %ntid.y;
	mad.lo.s32 	%r9, %r6, %r8, %r5;
	mad.lo.s32 	%r1, %r9, %r7, %r4;
	mul.wide.u32 	%rd5, %r1, 8;
	add.s64 	%rd6, %rd4, %rd5;
	ld.global.f64 	%fd1, [%rd6];
	shl.b32 	%r10, %r1, 3;
	mov.u32 	%r11, _ZZ18reduceBlock_SERIALPdS_PjE5sdata;
	add.s32 	%r12, %r11, %r10;
	st.shared.f64 	[%r12], %fd1;
	mov.b64 	%rd7, 0;
	st.shared.u64 	[%r12+256], %rd7;
	// begin inline asm
	mov.u32 %r3, %clock;
	// end inline asm
	setp.ne.s32 	%p1, %r1, 0;
	@%p1 bra 	$L__BB3_2;
	ld.shared.f64 	%fd2, [_ZZ18reduceBlock_SERIALPdS_PjE5sdata+8];
	add.f64 	%fd3, %fd1, %fd2;
	ld.shared.f64 	%fd4, [_ZZ18reduceBlock_SERIALPdS_PjE5sdata+16];
	add.f64 	%fd5, %fd3, %fd4;
	ld.shared.f64 	%fd6, [_ZZ18reduceBlock_SERIALPdS_PjE5sdata+24];
	add.f64 	%fd7, %fd5, %fd6;
	ld.shared.f64 	%fd8, [_ZZ18reduceBlock_SERIALPdS_PjE5sdata+32];
	add.f64 	%fd9, %fd7, %fd8;
	ld.shared.f64 	%fd10, [_ZZ18reduceBlock_SERIALPdS_PjE5sdata+40];
	add.f64 	%fd11, %fd9, %fd10;
	ld.shared.f64 	%fd12, [_ZZ18reduceBlock_SERIALPdS_PjE5sdata+48];
	add.f64 	%fd13, %fd11, %fd12;
	ld.shared.f64 	%fd14, [_ZZ18reduceBlock_SERIALPdS_PjE5sdata+56];
	add.f64 	%fd15, %fd13, %fd14;
	ld.shared.f64 	%fd16, [_ZZ18reduceBlock_SERIALPdS_PjE5sdata+64];
	add.f64 	%fd17, %fd15, %fd16;
	ld.shared.f64 	%fd18, [_ZZ18reduceBlock_SERIALPdS_PjE5sdata+72];
	add.f64 	%fd19, %fd17, %fd18;
	ld.shared.f64 	%fd20, [_ZZ18reduceBlock_SERIALPdS_PjE5sdata+80];
	add.f64 	%fd21, %fd19, %fd20;
	ld.shared.f64 	%fd22, [_ZZ18reduceBlock_SERIALPdS_PjE5sdata+88];
	add.f64 	%fd23, %fd21, %fd22;
	ld.shared.f64 	%fd24, [_ZZ18reduceBlock_SERIALPdS_PjE5sdata+96];
	add.f64 	%fd25, %fd23, %fd24;
	ld.shared.f64 	%fd26, [_ZZ18reduceBlock_SERIALPdS_PjE5sdata+104];
	add.f64 	%fd27, %fd25, %fd26;
	ld.shared.f64 	%fd28, [_ZZ18reduceBlock_SERIALPdS_PjE5sdata+112];
	add.f64 	%fd29, %fd27, %fd28;
	ld.shared.f64 	%fd30, [_ZZ18reduceBlock_SERIALPdS_PjE5sdata+120];
	add.f64 	%fd31, %fd29, %fd30;
	ld.shared.f64 	%fd32, [_ZZ18reduceBlock_SERIALPdS_PjE5sdata+128];
	add.f64 	%fd33, %fd31, %fd32;
	ld.shared.f64 	%fd34, [_ZZ18reduceBlock_SERIALPdS_PjE5sdata+136];
	add.f64 	%fd35, %fd33, %fd34;
	ld.shared.f64 	%fd36, [_ZZ18reduceBlock_SERIALPdS_PjE5sdata+144];
	add.f64 	%fd37, %fd35, %fd36;
	ld.shared.f64 	%fd38, [_ZZ18reduceBlock_SERIALPdS_PjE5sdata+152];
	add.f64 	%fd39, %fd37, %fd38;
	ld.shared.f64 	%fd40, [_ZZ18reduceBlock_SERIALPdS_PjE5sdata+160];
	add.f64 	%fd41, %fd39, %fd40;
	ld.shared.f64 	%fd42, [_ZZ18reduceBlock_SERIALPdS_PjE5sdata+168];
	add.f64 	%fd43, %fd41, %fd42;
	ld.shared.f64 	%fd44, [_ZZ18reduceBlock_SERIALPdS_PjE5sdata+176];
	add.f64 	%fd45, %fd43, %fd44;
	ld.shared.f64 	%fd46, [_ZZ18reduceBlock_SERIALPdS_PjE5sdata+184];
	add.f64 	%fd47, %fd45, %fd46;
	ld.shared.f64 	%fd48, [_ZZ18reduceBlock_SERIALPdS_PjE5sdata+192];
	add.f64 	%fd49, %fd47, %fd48;
	ld.shared.f64 	%fd50, [_ZZ18reduceBlock_SERIALPdS_PjE5sdata+200];
	add.f64 	%fd51, %fd49, %fd50;
	ld.shared.f64 	%fd52, [_ZZ18reduceBlock_SERIALPdS_PjE5sdata+208];
	add.f64 	%fd53, %fd51, %fd52;
	ld.shared.f64 	%fd54, [_ZZ18reduceBlock_SERIALPdS_PjE5sdata+216];
	add.f64 	%fd55, %fd53, %fd54;
	ld.shared.f64 	%fd56, [_ZZ18reduceBlock_SERIALPdS_PjE5sdata+224];
	add.f64 	%fd57, %fd55, %fd56;
	ld.shared.f64 	%fd58, [_ZZ18reduceBlock_SERIALPdS_PjE5sdata+232];
	add.f64 	%fd59, %fd57, %fd58;
	ld.shared.f64 	%fd60, [_ZZ18reduceBlock_SERIALPdS_PjE5sdata+240];
	add.f64 	%fd61, %fd59, %fd60;
	ld.shared.f64 	%fd62, [_ZZ18reduceBlock_SERIALPdS_PjE5sdata+248];
	add.f64 	%fd63, %fd61, %fd62;
	st.shared.f64 	[_ZZ18reduceBlock_SERIALPdS_PjE5sdata], %fd63;
$L__BB3_2:
	cvta.to.global.u64 	%rd8, %rd2;
	setp.ne.s32 	%p2, %r1, 0;
	// begin inline asm
	mov.u32 %r13, %clock;
	// end inline asm
	st.global.u32 	[%rd8], %r3;
	st.global.u32 	[%rd8+4], %r13;
	@%p2 bra 	$L__BB3_4;
	ld.shared.f64 	%fd64, [_ZZ18reduceBlock_SERIALPdS_PjE5sdata];
	cvta.to.global.u64 	%rd9, %rd1;
	st.global.f64 	[%rd9], %fd64;
$L__BB3_4:
	ret;

}


// ===== COMPILED SASS (sm_100) =====

	.target	sm_100

	.elftype	@"ET_EXEC"


//--------------------- .note.nv.tkinfo           --------------------------
	.section	.note.nv.tkinfo,"",@"SHT_NOTE"
	.sectionflags	@"SHF_NOTE_NV_TKINFO"
	.tkinfo
        /*0018*/ 	.word	0x00000002
        /*0030*/ 	.string	""
        /*0030*/ 	.string	"ptxas"
        /*0030*/ 	.string	"Cuda compilation tools, release 13.0, V13.0.88"
        /*0030*/ 	.string	"Build cuda_13.0.r13.0/compiler.36424714_0"
        /*0030*/ 	.string	"-arch sm_100 -m 64 "



//--------------------- .note.nv.cuinfo           --------------------------
	.section	.note.nv.cuinfo,"",@"SHT_NOTE"
	.sectionflags	@"SHF_NOTE_NV_CUINFO"
        /*0018*/ 	.short	0x0002
        /*001a*/ 	.short	0x0064
        /*001c*/ 	.short	0x0082
	.zero		2


//--------------------- .nv.info                  --------------------------
	.section	.nv.info,"",@"SHT_CUDA_INFO"
	.align	4


	//----- nvinfo : EIATTR_REGCOUNT
	.align		4
        /*0000*/ 	.byte	0x04, 0x2f
        /*0002*/ 	.short	(.L_1 - .L_0)
	.align		4
.L_0:
        /*0004*/ 	.word	index@(_Z17reduceBlock_BLOCKPdS_Pj)
        /*0008*/ 	.word	0x0000000f


	//----- nvinfo : EIATTR_FRAME_SIZE
	.align		4
.L_1:
        /*000c*/ 	.byte	0x04, 0x11
        /*000e*/ 	.short	(.L_3 - .L_2)
	.align		4
.L_2:
        /*0010*/ 	.word	index@(_Z17reduceBlock_BLOCKPdS_Pj)
        /*0014*/ 	.word	0x00000000


	//----- nvinfo : EIATTR_REGCOUNT
	.align		4
.L_3:
        /*0018*/ 	.byte	0x04, 0x2f
        /*001a*/ 	.short	(.L_5 - .L_4)
	.align		4
.L_4:
        /*001c*/ 	.word	index@(_Z16reduceBlock_TILEPdS_Pj)
        /*0020*/ 	.word	0x0000000e


	//----- nvinfo : EIATTR_FRAME_SIZE
	.align		4
.L_5:
        /*0024*/ 	.byte	0x04, 0x11
        /*0026*/ 	.short	(.L_7 - .L_6)
	.align		4
.L_6:
        /*0028*/ 	.word	index@(_Z16reduceBlock_TILEPdS_Pj)
        /*002c*/ 	.word	0x00000000


	//----- nvinfo : EIATTR_REGCOUNT
	.align		4
.L_7:
        /*0030*/ 	.byte	0x04, 0x2f
        /*0032*/ 	.short	(.L_9 - .L_8)
	.align		4
.L_8:
        /*0034*/ 	.word	index@(_Z19reduceBlock_SHUFFLEPdS_Pj)
        /*0038*/ 	.word	0x00000012


	//----- nvinfo : EIATTR_FRAME_SIZE
	.align		4
.L_9:
        /*003c*/ 	.byte	0x04, 0x11
        /*003e*/ 	.short	(.L_11 - .L_10)
	.align		4
.L_10:
        /*0040*/ 	.word	index@(_Z19reduceBlock_SHUFFLEPdS_Pj)
        /*0044*/ 	.word	0x00000000


	//----- nvinfo : EIATTR_REGCOUNT
	.align		4
.L_11:
        /*0048*/ 	.byte	0x04, 0x2f
        /*004a*/ 	.short	(.L_13 - .L_12)
	.align		4
.L_12:
        /*004c*/ 	.word	index@(_Z18reduceBlock_SERIALPdS_Pj)
        /*0050*/ 	.word	0x00000012


	//----- nvinfo : EIATTR_FRAME_SIZE
	.align		4
.L_13:
        /*0054*/ 	.byte	0x04, 0x11
        /*0056*/ 	.short	(.L_15 - .L_14)
	.align		4
.L_14:
        /*0058*/ 	.word	index@(_Z18reduceBlock_SERIALPdS_Pj)
        /*005c*/ 	.word	0x00000000


	//----- nvinfo : EIATTR_MIN_STACK_SIZE
	.align		4
.L_15:
        /*0060*/ 	.byte	0x04, 0x12
        /*0062*/ 	.short	(.L_17 - .L_16)
	.align		4
.L_16:
        /*0064*/ 	.word	index@(_Z18reduceBlock_SERIALPdS_Pj)
        /*0068*/ 	.word	0x00000000


	//----- nvinfo : EIATTR_MIN_STACK_SIZE
	.align		4
.L_17:
        /*006c*/ 	.byte	0x04, 0x12
        /*006e*/ 	.short	(.L_19 - .L_18)
	.align		4
.L_18:
        /*0070*/ 	.word	index@(_Z19reduceBlock_SHUFFLEPdS_Pj)
        /*0074*/ 	.word	0x00000000


	//----- nvinfo : EIATTR_MIN_STACK_SIZE
	.align		4
.L_19:
        /*0078*/ 	.byte	0x04, 0x12
        /*007a*/ 	.short	(.L_21 - .L_20)
	.align		4
.L_20:
        /*007c*/ 	.word	index@(_Z16reduceBlock_TILEPdS_Pj)
        /*0080*/ 	.word	0x00000000


	//----- nvinfo : EIATTR_MIN_STACK_SIZE
	.align		4
.L_21:
        /*0084*/ 	.byte	0x04, 0x12
        /*0086*/ 	.short	(.L_23 - .L_22)
	.align		4
.L_22:
        /*0088*/ 	.word	index@(_Z17reduceBlock_BLOCKPdS_Pj)
        /*008c*/ 	.word	0x00000000
.L_23:


//--------------------- .nv.compat                --------------------------
	.section	.nv.compat,"",@"SHT_CUDA_COMPAT_INFO"
	.align	4
        /*0000*/ 	.byte	0x02, 0x09, 0x00, 0x00, 0x02, 0x02, 0x01, 0x00, 0x02, 0x05, 0x05, 0x00, 0x03, 0x07, 0x01, 0x01
        /*0010*/ 	.byte	0x02, 0x03, 0x00, 0x00, 0x02, 0x06, 0x01, 0x00, 0x04, 0x0b, 0x08, 0x00, 0x01, 0x00, 0x00, 0x00
        /*0020*/ 	.byte	0x00, 0x00, 0x00, 0x00


//--------------------- .nv.info._Z18reduceBlock_SERIALPdS_Pj --------------------------
	.section	.nv.info._Z18reduceBlock_SERIALPdS_Pj,"",@"SHT_CUDA_INFO"
	.sectionflags	@""
	.align	4


	//----- nvinfo : EIATTR_CUDA_API_VERSION
	.align		4
        /*0000*/ 	.byte	0x04, 0x37
        /*0002*/ 	.short	(.L_25 - .L_24)
.L_24:
        /*0004*/ 	.word	0x00000082


	//----- nvinfo : EIATTR_KPARAM_INFO
	.align		4
.L_25:
        /*0008*/ 	.byte	0x04, 0x17
        /*000a*/ 	.short	(.L_27 - .L_26)
.L_26:
        /*000c*/ 	.word	0x00000000
        /*0010*/ 	.short	0x0002
        /*0012*/ 	.short	0x0010
        /*0014*/ 	.byte	0x00, 0xf5, 0x21, 0x00


	//----- nvinfo : EIATTR_KPARAM_INFO
	.align		4
.L_27:
        /*0018*/ 	.byte	0x04, 0x17
        /*001a*/ 	.short	(.L_29 - .L_28)
.L_28:
        /*001c*/ 	.word	0x00000000
        /*0020*/ 	.short	0x0001
        /*0022*/ 	.short	0x0008
        /*0024*/ 	.byte	0x00, 0xf5, 0x21, 0x00


	//----- nvinfo : EIATTR_KPARAM_INFO
	.align		4
.L_29:
        /*0028*/ 	.byte	0x04, 0x17
        /*002a*/ 	.short	(.L_31 - .L_30)
.L_30:
        /*002c*/ 	.word	0x00000000
        /*0030*/ 	.short	0x0000
        /*0032*/ 	.short	0x0000
        /*0034*/ 	.byte	0x00, 0xf5, 0x21, 0x00


	//----- nvinfo : EIATTR_SPARSE_MMA_MASK
	.align		4
.L_31:
        /*0038*/ 	.byte	0x03, 0x50
        /*003a*/ 	.short	0x0000


	//----- nvinfo : EIATTR_MAXREG_COUNT
	.align		4
        /*003c*/ 	.byte	0x03, 0x1b
        /*003e*/ 	.short	0x00ff


	//----- nvinfo : EIATTR_MERCURY_ISA_VERSION
	.align		4
        /*0040*/ 	.byte	0x03, 0x5f
        /*0042*/ 	.short	0x0101


	//----- nvinfo : EIATTR_VRC_CTA_INIT_COUNT
	.align		4
        /*0044*/ 	.byte	0x02, 0x4a
	.zero		1
	.zero		1


	//----- nvinfo : EIATTR_EXIT_INSTR_OFFSETS
	.align		4
        /*0048*/ 	.byte	0x04, 0x1c
        /*004a*/ 	.short	(.L_33 - .L_32)


	//   ....[0]....
.L_32:
        /*004c*/ 	.word	0x000004b0


	//   ....[1]....
        /*0050*/ 	.word	0x000004f0


	//----- nvinfo : EIATTR_CRS_STACK_SIZE
	.align		4
.L_33:
        /*0054*/ 	.byte	0x04, 0x1e
        /*0056*/ 	.short	(.L_35 - .L_34)
.L_34:
        /*0058*/ 	.word	0x00000000


	//----- nvinfo : EIATTR_CBANK_PARAM_SIZE
	.align		4
.L_35:
        /*005c*/ 	.byte	0x03, 0x19
        /*005e*/ 	.short	0x0018


	//----- nvinfo : EIATTR_PARAM_CBANK
	.align		4
        /*0060*/ 	.byte	0x04, 0x0a
        /*0062*/ 	.short	(.L_37 - .L_36)
	.align		4
.L_36:
        /*0064*/ 	.word	index@(.nv.constant0._Z18reduceBlock_SERIALPdS_Pj)
        /*0068*/ 	.short	0x0380
        /*006a*/ 	.short	0x0018


	//----- nvinfo : EIATTR_SW_WAR
	.align		4
.L_37:
        /*006c*/ 	.byte	0x04, 0x36
        /*006e*/ 	.short	(.L_39 - .L_38)
.L_38:
        /*0070*/ 	.word	0x00000008
.L_39:


//--------------------- .nv.info._Z19reduceBlock_SHUFFLEPdS_Pj --------------------------
	.section	.nv.info._Z19reduceBlock_SHUFFLEPdS_Pj,"",@"SHT_CUDA_INFO"
	.sectionflags	@""
	.align	4


	//----- nvinfo : EIATTR_CUDA_API_VERSION
	.align		4
        /*0000*/ 	.byte	0x04, 0x37
        /*0002*/ 	.short	(.L_41 - .L_40)
.L_40:
        /*0004*/ 	.word	0x00000082


	//----- nvinfo : EIATTR_KPARAM_INFO
	.align		4
.L_41:
        /*0008*/ 	.byte	0x04, 0x17
        /*000a*/ 	.short	(.L_43 - .L_42)
.L_42:
        /*000c*/ 	.word	0x00000000
        /*0010*/ 	.short	0x0002
        /*0012*/ 	.short	0x0010
        /*0014*/ 	.byte	0x00, 0xf5, 0x21, 0x00


	//----- nvinfo : EIATTR_KPARAM_INFO
	.align		4
.L_43:
        /*0018*/ 	.byte	0x04, 0x17
        /*001a*/ 	.short	(.L_45 - .L_44)
.L_44:
        /*001c*/ 	.word	0x00000000
        /*0020*/ 	.short	0x0001
        /*0022*/ 	.short	0x0008
        /*0024*/ 	.byte	0x00, 0xf5, 0x21, 0x00


	//----- nvinfo : EIATTR_KPARAM_INFO
	.align		4
.L_45:
        /*0028*/ 	.byte	0x04, 0x17
        /*002a*/ 	.short	(.L_47 - .L_46)
.L_46:
        /*002c*/ 	.word	0x00000000
        /*0030*/ 	.short	0x0000
        /*0032*/ 	.short	0x0000
        /*0034*/ 	.byte	0x00, 0xf5, 0x21, 0x00


	//----- nvinfo : EIATTR_SPARSE_MMA_MASK
	.align		4
.L_47:
        /*0038*/ 	.byte	0x03, 0x50
        /*003a*/ 	.short	0x0000


	//----- nvinfo : EIATTR_MAXREG_COUNT
	.align		4
        /*003c*/ 	.byte	0x03, 0x1b
        /*003e*/ 	.short	0x00ff


	//----- nvinfo : EIATTR_MERCURY_ISA_VERSION
	.align		4
        /*0040*/ 	.byte	0x03, 0x5f
        /*0042*/ 	.short	0x0101


	//----- nvinfo : EIATTR_COOP_GROUP_MASK_REGIDS
	.align		4
        /*0044*/ 	.byte	0x04, 0x29
        /*0046*/ 	.short	(.L_49 - .L_48)


	//   ....[0]....
.L_48:
        /*0048*/ 	.word	0xffffffff


	//   ....[1]....
        /*004c*/ 	.word	0xffffffff


	//   ....[2]....
        /*0050*/ 	.word	0xffffffff


	//   ....[3]....
        /*0054*/ 	.word	0xffffffff


	//   ....[4]....
        /*0058*/ 	.word	0xffffffff


	//   ....[5]....
        /*005c*/ 	.word	0xffffffff


	//   ....[6]....
        /*0060*/ 	.word	0xffffffff


	//   ....[7]....
        /*0064*/ 	.word	0xffffffff


	//   ....[8]....
        /*0068*/ 	.word	0xffffffff


	//   ....[9]....
        /*006c*/ 	.word	0xffffffff


	//----- nvinfo : EIATTR_COOP_GROUP_INSTR_OFFSETS
	.align		4
.L_49:
        /*0070*/ 	.byte	0x04, 0x28
        /*0072*/ 	.short	(.L_51 - .L_50)


	//   ....[0]....
.L_50:
        /*0074*/ 	.word	0x00000130


	//   ....[1]....
        /*0078*/ 	.word	0x00000150


	//   ....[2]....
        /*007c*/ 	.word	0x00000170


	//   ....[3]....
        /*0080*/ 	.word	0x00000180


	//   ....[4]....
        /*0084*/ 	.word	0x000001a0


	//   ....[5]....
        /*0088*/ 	.word	0x000001b0


	//   ....[6]....
        /*008c*/ 	.word	0x000001d0


	//   ....[7]....
        /*0090*/ 	.word	0x000001e0


	//   ....[8]....
        /*0094*/ 	.word	0x00000200


	//   ....[9]....
        /*0098*/ 	.word	0x00000210


	//----- nvinfo : EIATTR_VRC_CTA_INIT_COUNT
	.align		4
.L_51:
        /*009c*/ 	.byte	0x02, 0x4a
	.zero		1
	.zero		1


	//----- nvinfo : EIATTR_EXIT_INSTR_OFFSETS
	.align		4
        /*00a0*/ 	.byte	0x04, 0x1c
        /*00a2*/ 	.short	(.L_53 - .L_52)


	//   ....[0]....
.L_52:
        /*00a4*/ 	.word	0x00000280


	//   ....[1]....
        /*00a8*/ 	.word	0x000002c0


	//----- nvinfo : EIATTR_CBANK_PARAM_SIZE
	.align		4
.L_53:
        /*00ac*/ 	.byte	0x03, 0x19
        /*00ae*/ 	.short	0x0018


	//----- nvinfo : EIATTR_PARAM_CBANK
	.align		4
        /*00b0*/ 	.byte	0x04, 0x0a
        /*00b2*/ 	.short	(.L_55 - .L_54)
	.align		4
.L_54:
        /*00b4*/ 	.word	index@(.nv.constant0._Z19reduceBlock_SHUFFLEPdS_Pj)
        /*00b8*/ 	.short	0x0380
        /*00ba*/ 	.short	0x0018


	//----- nvinfo : EIATTR_SW_WAR
	.align		4
.L_55:
        /*00bc*/ 	.byte	0x04, 0x36
        /*00be*/ 	.short	(.L_57 - .L_56)
.L_56:
        /*00c0*/ 	.word	0x00000008
.L_57:


//--------------------- .nv.info._Z16reduceBlock_TILEPdS_Pj --------------------------
	.section	.nv.info._Z16reduceBlock_TILEPdS_Pj,"",@"SHT_CUDA_INFO"
	.sectionflags	@""
	.align	4


	//----- nvinfo : EIATTR_CUDA_API_VERSION
	.align		4
        /*0000*/ 	.byte	0x04, 0x37
        /*0002*/ 	.short	(.L_59 - .L_58)
.L_58:
        /*0004*/ 	.word	0x00000082


	//----- nvinfo : EIATTR_KPARAM_INFO
	.align		4
.L_59:
        /*0008*/ 	.byte	0x04, 0x17
        /*000a*/ 	.short	(.L_61 - .L_60)
.L_60:
        /*000c*/ 	.word	0x00000000
        /*0010*/ 	.short	0x0002
        /*0012*/ 	.short	0x0010
        /*0014*/ 	.byte	0x00, 0xf5, 0x21, 0x00


	//----- nvinfo : EIATTR_KPARAM_INFO
	.align		4
.L_61:
        /*0018*/ 	.byte	0x04, 0x17
        /*001a*/ 	.short	(.L_63 - .L_62)
.L_62:
        /*001c*/ 	.word	0x00000000
        /*0020*/ 	.short	0x0001
        /*0022*/ 	.short	0x0008
        /*0024*/ 	.byte	0x00, 0xf5, 0x21, 0x00


	//----- nvinfo : EIATTR_KPARAM_INFO
	.align		4
.L_63:
        /*0028*/ 	.byte	0x04, 0x17
        /*002a*/ 	.short	(.L_65 - .L_64)
.L_64:
        /*002c*/ 	.word	0x00000000
        /*0030*/ 	.short	0x0000
        /*0032*/ 	.short	0x0000
        /*0034*/ 	.byte	0x00, 0xf5, 0x21, 0x00


	//----- nvinfo : EIATTR_SPARSE_MMA_MASK
	.align		4
.L_65:
        /*0038*/ 	.byte	0x03, 0x50
        /*003a*/ 	.short	0x0000


	//----- nvinfo : EIATTR_MAXREG_COUNT
	.align		4
        /*003c*/ 	.byte	0x03, 0x1b
        /*003e*/ 	.short	0x00ff


	//----- nvinfo : EIATTR_MERCURY_ISA_VERSION
	.align		4
        /*0040*/ 	.byte	0x03, 0x5f
        /*0042*/ 	.short	0x0101


	//----- nvinfo : EIATTR_COOP_GROUP_MASK_REGIDS
	.align		4
        /*0044*/ 	.byte	0x04, 0x29
        /*0046*/ 	.short	(.L_67 - .L_66)


	//   ....[0]....
.L_66:
        /*0048*/ 	.word	0xffffffff


	//   ....[1]....
        /*004c*/ 	.word	0xffffffff


	//   ....[2]....
        /*0050*/ 	.word	0xffffffff


	//   ....[3]....
        /*0054*/ 	.word	0xffffffff


	//   ....[4]....
        /*0058*/ 	.word	0xffffffff


	//----- nvinfo : EIATTR_COOP_GROUP_INSTR_OFFSETS
	.align		4
.L_67:
        /*005c*/ 	.byte	0x04, 0x28
        /*005e*/ 	.short	(.L_69 - .L_68)


	//   ....[0]....
.L_68:
        /*0060*/ 	.word	0x00000170


	//   ....[1]....
        /*0064*/ 	.word	0x000001c0


	//   ....[2]....
        /*0068*/ 	.word	0x00000210


	//   ....[3]....
        /*006c*/ 	.word	0x00000260


	//   ....[4]....
        /*0070*/ 	.word	0x000002b0


	//----- nvinfo : EIATTR_VRC_CTA_INIT_COUNT
	.align		4
.L_69:
        /*0074*/ 	.byte	0x02, 0x4a
	.zero		1
	.zero		1


	//----- nvinfo : EIATTR_EXIT_INSTR_OFFSETS
	.align		4
        /*0078*/ 	.byte	0x04, 0x1c
        /*007a*/ 	.short	(.L_71 - .L_70)


	//   ....[0]....
.L_70:
        /*007c*/ 	.word	0x00000310


	//   ....[1]....
        /*0080*/ 	.word	0x00000350


	//----- nvinfo : EIATTR_CBANK_PARAM_SIZE
	.align		4
.L_71:
        /*0084*/ 	.byte	0x03, 0x19
        /*0086*/ 	.short	0x0018


	//----- nvinfo : EIATTR_PARAM_CBANK
	.align		4
        /*0088*/ 	.byte	0x04, 0x0a
        /*008a*/ 	.short	(.L_73 - .L_72)
	.align		4
.L_72:
        /*008c*/ 	.word	index@(.nv.constant0._Z16reduceBlock_TILEPdS_Pj)
        /*0090*/ 	.short	0x0380
        /*0092*/ 	.short	0x0018


	//----- nvinfo : EIATTR_SW_WAR
	.align		4
.L_73:
        /*0094*/ 	.byte	0x04, 0x36
        /*0096*/ 	.short	(.L_75 - .L_74)
.L_74:
        /*0098*/ 	.word	0x00000008
.L_75:


//--------------------- .nv.info._Z17reduceBlock_BLOCKPdS_Pj --------------------------
	.section	.nv.info._Z17reduceBlock_BLOCKPdS_Pj,"",@"SHT_CUDA_INFO"
	.sectionflags	@""
	.align	4


	//----- nvinfo : EIATTR_CUDA_API_VERSION
	.align		4
        /*0000*/ 	.byte	0x04, 0x37
        /*0002*/ 	.short	(.L_77 - .L_76)
.L_76:
        /*0004*/ 	.word	0x00000082


	//----- nvinfo : EIATTR_KPARAM_INFO
	.align		4
.L_77:
        /*0008*/ 	.byte	0x04, 0x17
        /*000a*/ 	.short	(.L_79 - .L_78)
.L_78:
        /*000c*/ 	.word	0x00000000
        /*0010*/ 	.short	0x0002
        /*0012*/ 	.short	0x0010
        /*0014*/ 	.byte	0x00, 0xf5, 0x21, 0x00


	//----- nvinfo : EIATTR_KPARAM_INFO
	.align		4
.L_79:
        /*0018*/ 	.byte	0x04, 0x17
        /*001a*/ 	.short	(.L_81 - .L_80)
.L_80:
        /*001c*/ 	.word	0x00000000
        /*0020*/ 	.short	0x0001
        /*0022*/ 	.short	0x0008
        /*0024*/ 	.byte	0x00, 0xf5, 0x21, 0x00


	//----- nvinfo : EIATTR_KPARAM_INFO
	.align		4
.L_81:
        /*0028*/ 	.byte	0x04, 0x17
        /*002a*/ 	.short	(.L_83 - .L_82)
.L_82:
        /*002c*/ 	.word	0x00000000
        /*0030*/ 	.short	0x0000
        /*0032*/ 	.short	0x0000
        /*0034*/ 	.byte	0x00, 0xf5, 0x21, 0x00


	//----- nvinfo : EIATTR_SPARSE_MMA_MASK
	.align		4
.L_83:
        /*0038*/ 	.byte	0x03, 0x50
        /*003a*/ 	.short	0x0000


	//----- nvinfo : EIATTR_MAXREG_COUNT
	.align		4
        /*003c*/ 	.byte	0x03, 0x1b
        /*003e*/ 	.short	0x00ff


	//----- nvinfo : EIATTR_NUM_BARRIERS
	.align		4
        /*0040*/ 	.byte	0x02, 0x4c
        /*0042*/ 	.byte	0x01
	.zero		1


	//----- nvinfo : EIATTR_MERCURY_ISA_VERSION
	.align		4
        /*0044*/ 	.byte	0x03, 0x5f
        /*0046*/ 	.short	0x0101


	//----- nvinfo : EIATTR_COOP_GROUP_MASK_REGIDS
	.align		4
        /*0048*/ 	.byte	0x04, 0x29
        /*004a*/ 	.short	(.L_85 - .L_84)


	//   ....[0]....
.L_84:
        /*004c*/ 	.word	0xffffffff


	//   ....[1]....
        /*0050*/ 	.word	0xffffffff


	//   ....[2]....
        /*0054*/ 	.word	0xffffffff


	//   ....[3]....
        /*0058*/ 	.word	0xffffffff


	//   ....[4]....
        /*005c*/ 	.word	0xffffffff


	//   ....[5]....
        /*0060*/ 	.word	0x0500000a


	//   ....[6]....
        /*0064*/ 	.word	0x0500000a


	//   ....[7]....
        /*0068*/ 	.word	0x0500000a


	//   ....[8]....
        /*006c*/ 	.word	0x0500000a


	//   ....[9]....
        /*0070*/ 	.word	0x0500000a


	//----- nvinfo : EIATTR_COOP_GROUP_INSTR_OFFSETS
	.align		4
.L_85:
        /*0074*/ 	.byte	0x04, 0x28
        /*0076*/ 	.short	(.L_87 - .L_86)


	//   ....[0]....
.L_86:
        /*0078*/ 	.word	0x000001c0


	//   ....[1]....
        /*007c*/ 	.word	0x00000210


	//   ....[2]....
        /*0080*/ 	.word	0x00000260


	//   ....[3]....
        /*0084*/ 	.word	0x000002b0


	//   ....[4]....
        /*0088*/ 	.word	0x00000320


	//   ....[5]....
        /*008c*/ 	.word	0x00000440


	//   ....[6]....
        /*0090*/ 	.word	0x000004e0


	//   ....[7]....
        /*0094*/ 	.word	0x00000580


	//   ....[8]....
        /*0098*/ 	.word	0x00000620


	//   ....[9]....
        /*009c*/ 	.word	0x000006d0


	//----- nvinfo : EIATTR_VRC_CTA_INIT_COUNT
	.align		4
.L_87:
        /*00a0*/ 	.byte	0x02, 0x4a
	.zero		1
	.zero		1


	//----- nvinfo : EIATTR_EXIT_INSTR_OFFSETS
	.align		4
        /*00a4*/ 	.byte	0x04, 0x1c
        /*00a6*/ 	.short	(.L_89 - .L_88)


	//   ....[0]....
.L_88:
        /*00a8*/ 	.word	0x00000390


	//   ....[1]....
        /*00ac*/ 	.word	0x000003d0


	//----- nvinfo : EIATTR_CRS_STACK_SIZE
	.align		4
.L_89:
        /*00b0*/ 	.byte	0x04, 0x1e
        /*00b2*/ 	.short	(.L_91 - .L_90)
.L_90:
        /*00b4*/ 	.word	0x00000000


	//----- nvinfo : EIATTR_CBANK_PARAM_SIZE
	.align		4
.L_91:
        /*00b8*/ 	.byte	0x03, 0x19
        /*00ba*/ 	.short	0x0018


	//----- nvinfo : EIATTR_PARAM_CBANK
	.align		4
        /*00bc*/ 	.byte	0x04, 0x0a
        /*00be*/ 	.short	(.L_93 - .L_92)
	.align		4
.L_92:
        /*00c0*/ 	.word	index@(.nv.constant0._Z17reduceBlock_BLOCKPdS_Pj)
        /*00c4*/ 	.short	0x0380
        /*00c6*/ 	.short	0x0018


	//----- nvinfo : EIATTR_SW_WAR
	.align		4
.L_93:
        /*00c8*/ 	.byte	0x04, 0x36
        /*00ca*/ 	.short	(.L_95 - .L_94)
.L_94:
        /*00cc*/ 	.word	0x00000008
.L_95:


//--------------------- .nv.callgraph             --------------------------
	.section	.nv.callgraph,"",@"SHT_CUDA_CALLGRAPH"
	.align	4
	.sectionentsize	8
	.align		4
        /*0000*/ 	.word	0x00000000
	.align		4
        /*0004*/ 	.word	0xffffffff
	.align		4
        /*0008*/ 	.word	0x00000000
	.align		4
        /*000c*/ 	.word	0xfffffffe
	.align		4
        /*0010*/ 	.word	0x00000000
	.align		4
        /*0014*/ 	.word	0xfffffffd
	.align		4
        /*0018*/ 	.word	0x00000000
	.align		4
        /*001c*/ 	.word	0xfffffffc


//--------------------- .text._Z18reduceBlock_SERIALPdS_Pj --------------------------
	.section	.text._Z18reduceBlock_SERIALPdS_Pj,"ax",@progbits
	.align	128
        .global         _Z18reduceBlock_SERIALPdS_Pj
        .type           _Z18reduceBlock_SERIALPdS_Pj,@function
        .size           _Z18reduceBlock_SERIALPdS_Pj,(.L_x_17 - _Z18reduceBlock_SERIALPdS_Pj)
        .other          _Z18reduceBlock_SERIALPdS_Pj,@"STO_CUDA_ENTRY STV_DEFAULT"
_Z18reduceBlock_SERIALPdS_Pj:
.text._Z18reduceBlock_SERIALPdS_Pj:
[----:B------:R-:W-:Y:S01]  /*0000*/  LDC R1, c[0x0][0x37c] ;  /* 0x0000df00ff017b82 */ /* 0x000fe20000000800 */
[----:B------:R-:W0:Y:S01]  /*0010*/  S2R R0, SR_TID.Y ;  /* 0x0000000000007919 */ /* 0x000e220000002200 */
[----:B------:R-:W1:Y:S06]  /*0020*/  LDCU UR4, c[0x0][0x360] ;  /* 0x00006c00ff0477ac */ /* 0x000e6c0008000800 */
[----:B------:R-:W2:Y:S01]  /*0030*/  LDC.64 R2, c[0x0][0x380] ;  /* 0x0000e000ff027b82 */ /* 0x000ea20000000a00 */
[----:B------:R-:W0:Y:S01]  /*0040*/  S2R R7, SR_TID.Z ;  /* 0x0000000000077919 */ /* 0x000e220000002300 */
[----:B------:R-:W0:Y:S01]  /*0050*/  LDCU UR5, c[0x0][0x364] ;  /* 0x00006c80ff0577ac */ /* 0x000e220008000800 */
[----:B------:R-:W1:Y:S01]  /*0060*/  S2R R5, SR_TID.X ;  /* 0x0000000000057919 */ /* 0x000e620000002100 */
[----:B------:R-:W3:Y:S01]  /*0070*/  LDCU.64 UR6, c[0x0][0x358] ;  /* 0x00006b00ff0677ac */ /* 0x000ee20008000a00 */
[----:B0-----:R-:W-:-:S04]  /*0080*/  IMAD R0, R7, UR5, R0 ;  /* 0x0000000507007c24 */ /* 0x001fc8000f8e0200 */
[----:B-1----:R-:W-:-:S04]  /*0090*/  IMAD R5, R0, UR4, R5 ;  /* 0x0000000400057c24 */ /* 0x002fc8000f8e0205 */
[----:B--2---:R-:W-:-:S06]  /*00a0*/  IMAD.WIDE.U32 R2, R5, 0x8, R2 ;  /* 0x0000000805027825 */ /* 0x004fcc00078e0002 */
[----:B---3--:R-:W2:Y:S01]  /*00b0*/  LDG.E.64 R2, desc[UR6][R2.64] ;  /* 0x0000000602027981 */ /* 0x008ea2000c1e1b00 */
[----:B------:R-:W0:Y:S01]  /*00c0*/  S2UR UR5, SR_CgaCtaId ;  /* 0x00000000000579c3 */ /* 0x000e220000008800 */
[----:B------:R-:W-:Y:S02]  /*00d0*/  UMOV UR4, 0x400 ;  /* 0x0000040000047882 */ /* 0x000fe40000000000 */
[----:B0-----:R-:W-:-:S06]  /*00e0*/  ULEA UR4, UR5, UR4, 0x18 ;  /* 0x0000000405047291 */ /* 0x001fcc000f8ec0ff */
[----:B------:R-:W-:-:S05]  /*00f0*/  LEA R7, R5, UR4, 0x3 ;  /* 0x0000000405077c11 */ /* 0x000fca000f8e18ff */
[----:B------:R0:W-:Y:S04]  /*0100*/  STS.64 [R7+0x100], RZ ;  /* 0x000100ff07007388 */ /* 0x0001e80000000a00 */
[----:B--2---:R0:W-:Y:S01]  /*0110*/  STS.64 [R7], R2 ;  /* 0x0000000207007388 */ /* 0x0041e20000000a00 */
[----:B------:R-:W-:Y:S02]  /*0120*/  CS2R.32 R0, SR_CLOCKLO ;  /* 0x0000000000007805 */ /* 0x000fe40000005000 */
[----:B------:R-:W-:Y:S01]  /*0130*/  ISETP.NE.AND P0, PT, R5, RZ, PT ;  /* 0x000000ff0500720c */ /* 0x000fe20003f05270 */
[----:B------:R-:W-:-:S12]  /*0140*/  BSSY.RECONVERGENT B0, `(.L_x_0) ;  /* 0x0000032000007945 */ /* 0x000fd80003800200 */
[----:B0-----:R-:W-:Y:S05]  /*0150*/  @P0 BRA `(.L_x_1) ;  /* 0x0000000000c00947 */ /* 0x001fea0003800000 */
[----:B------:R-:W0:Y:S04]  /*0160*/  LDS.64 R12, [UR4+0x8] ;  /* 0x00000804ff0c7984 */ /* 0x000e280008000a00 */
[----:B------:R-:W1:Y:S04]  /*0170*/  LDS.128 R8, [UR4+0x10] ;  /* 0x00001004ff087984 */ /* 0x000e680008000c00 */
[----:B------:R-:W2:Y:S01]  /*0180*/  LDS.128 R4, [UR4+0x20] ;  /* 0x00002004ff047984 */ /* 0x000ea20008000c00 */
[----:B0-----:R-:W-:-:S03]  /*0190*/  DADD R2, R2, R12 ;  /* 0x0000000002027229 */ /* 0x001fc6000000000c */
[----:B------:R-:W0:Y:S05]  /*01a0*/  LDS.128 R12, [UR4+0x30] ;  /* 0x00003004ff0c7984 */ /* 0x000e2a0008000c00 */
[----:B-1----:R-:W-:-:S08]  /*01b0*/  DADD R2, R2, R8 ;  /* 0x0000000002027229 */ /* 0x002fd00000000008 */
[----:B------:R-:W-:Y:S01]  /*01c0*/  DADD R2, R2, R10 ;  /* 0x0000000002027229 */ /* 0x000fe2000000000a */
[----:B------:R-:W1:Y:S07]  /*01d0*/  LDS.128 R8, [UR4+0x40] ;  /* 0x00004004ff087984 */ /* 0x000e6e0008000c00 */
[----:B--2---:R-:W-:-:S08]  /*01e0*/  DADD R2, R2, R4 ;  /* 0x0000000002027229 */ /* 0x004fd00000000004 */
[----:B------:R-:W-:Y:S01]  /*01f0*/  DADD R2, R2, R6 ;  /* 0x0000000002027229 */ /* 0x000fe20000000006 */
[----:B------:R-:W2:Y:S07]  /*0200*/  LDS.128 R4, [UR4+0x50] ;  /* 0x00005004ff047984 */ /* 0x000eae0008000c00 */
[----:B0-----:R-:W-:-:S08]  /*0210*/  DADD R2, R2, R12 ;  /* 0x0000000002027229 */ /* 0x001fd0000000000c */
[----:B------:R-:W-:Y:S01]  /*0220*/  DADD R2, R2, R14 ;  /* 0x0000000002027229 */ /* 0x000fe2000000000e */
[----:B------:R-:W0:Y:S07]  /*0230*/  LDS.128 R12, [UR4+0x60] ;  /* 0x00006004ff0c7984 */ /* 0x000e2e0008000c00 */
        /* <DEDUP_REMOVED lines=28> */
[----:B------:R-:W-:-:S08]  /*0400*/  DADD R2, R2, R10 ;  /* 0x0000000002027229 */ /* 0x000fd0000000000a */
[----:B--2---:R-:W-:-:S08]  /*0410*/  DADD R2, R2, R4 ;  /* 0x0000000002027229 */ /* 0x004fd00000000004 */
[----:B------:R-:W-:-:S08]  /*0420*/  DADD R2, R2, R6 ;  /* 0x0000000002027229 */ /* 0x000fd00000000006 */
[----:B0-----:R-:W-:-:S08]  /*0430*/  DADD R2, R2, R12 ;  /* 0x0000000002027229 */ /* 0x001fd0000000000c */
[----:B------:R-:W-:-:S07]  /*0440*/  DADD R2, R2, R14 ;  /* 0x0000000002027229 */ /* 0x000fce000000000e */
[----:B------:R0:W-:Y:S04]  /*0450*/  STS.64 [UR4], R2 ;  /* 0x00000002ff007988 */ /* 0x0001e80008000a04 */
.L_x_1:
[----:B------:R-:W-:Y:S05]  /*0460*/  BSYNC.RECONVERGENT B0 ;  /* 0x0000000000007941 */ /* 0x000fea0003800200 */
.L_x_0:
[----:B------:R-:W-:Y:S01]  /*0470*/  CS2R.32 R5, SR_CLOCKLO ;  /* 0x0000000000057805 */ /* 0x000fe20000005000 */
[----:B0-----:R-:W0:Y:S02]  /*0480*/  LDC.64 R2, c[0x0][0x390] ;  /* 0x0000e400ff027b82 */ /* 0x001e240000000a00 */
[----:B0-----:R0:W-:Y:S04]  /*0490*/  STG.E desc[UR6][R2.64], R0 ;  /* 0x0000000002007986 */ /* 0x0011e8000c101906 */
[----:B------:R0:W-:Y:S01]  /*04a0*/  STG.E desc[UR6][R2.64+0x4], R5 ;  /* 0x0000040502007986 */ /* 0x0001e2000c101906 */
[----:B------:R-:W-:Y:S05]  /*04b0*/  @P0 EXIT ;  /* 0x000000000000094d */ /* 0x000fea0003800000 */
[----:B0-----:R-:W0:Y:S01]  /*04c0*/  LDS.64 R4, [UR4] ;  /* 0x00000004ff047984 */ /* 0x001e220008000a00 */
[----:B------:R-:W0:Y:S03]  /*04d0*/  LDC.64 R2, c[0x0][0x388] ;  /* 0x0000e200ff027b82 */ /* 0x000e260000000a00 */
[----:B0-----:R-:W-:Y:S01]  /*04e0*/  STG.E.64 desc[UR6][R2.64], R4 ;  /* 0x0000000402007986 */ /* 0x001fe2000c101b06 */
[----:B------:R-:W-:Y:S05]  /*04f0*/  EXIT ;  /* 0x000000000000794d */ /* 0x000fea0003800000 */
.L_x_2:
[----:B------:R-:W-:-:S00]  /*0500*/  BRA `(.L_x_2) ;  /* 0xfffffffc00fc7947 */ /* 0x000fc0000383ffff */
[----:B------:R-:W-:-:S00]  /*0510*/  NOP ;  /* 0x0000000000007918 */ /* 0x000fc00000000000 */
        /* <DEDUP_REMOVED lines=14> */
.L_x_17:


//--------------------- .text._Z19reduceBlock_SHUFFLEPdS_Pj --------------------------
	.section	.text._Z19reduceBlock_SHUFFLEPdS_Pj,"ax",@progbits
	.align	128
        .global         _Z19reduceBlock_SHUFFLEPdS_Pj
        .type           _Z19reduceBlock_SHUFFLEPdS_Pj,@function
        .size           _Z19reduceBlock_SHUFFLEPdS_Pj,(.L_x_18 - _Z19reduceBlock_SHUFFLEPdS_Pj)
        .other          _Z19reduceBlock_SHUFFLEPdS_Pj,@"STO_CUDA_ENTRY STV_DEFAULT"
_Z19reduceBlock_SHUFFLEPdS_Pj:
.text._Z19reduceBlock_SHUFFLEPdS_Pj:
        /* <DEDUP_REMOVED lines=16> */
[----:B------:R-:W-:Y:S04]  /*0100*/  STS.64 [R5+0x100], RZ ;  /* 0x000100ff05007388 */ /* 0x000fe80000000a00 */
[----:B--2---:R-:W-:Y:S01]  /*0110*/  STS.64 [R5], R2 ;  /* 0x0000000205007388 */ /* 0x004fe20000000a00 */
[----:B------:R-:W-:-:S03]  /*0120*/  CS2R.32 R15, SR_CLOCKLO ;  /* 0x00000000000f7805 */ /* 0x000fc60000005000 */
[----:B------:R-:W-:Y:S01]  /*0130*/  SHFL.DOWN PT, R5, R3, 0x10, 0x1f ;  /* 0x0a001f0003057f89 */ /* 0x000fe200000e0000 */
[----:B------:R-:W-:-:S03]  /*0140*/  ISETP.NE.AND P0, PT, R13, RZ, PT ;  /* 0x000000ff0d00720c */ /* 0x000fc60003f05270 */
[----:B------:R-:W0:Y:S02]  /*0150*/  SHFL.DOWN PT, R4, R2, 0x10, 0x1f ;  /* 0x0a001f0002047f89 */ /* 0x000e2400000e0000 */
[----:B0-----:R-:W-:-:S07]  /*0160*/  DADD R4, R2, R4 ;  /* 0x0000000002047229 */ /* 0x001fce0000000004 */
[----:B------:R-:W-:Y:S04]  /*0170*/  SHFL.DOWN PT, R7, R5, 0x8, 0x1f ;  /* 0x09001f0005077f89 */ /* 0x000fe800000e0000 */
        /* <DEDUP_REMOVED lines=11> */
[----:B------:R0:W-:Y:S01]  /*0230*/  @!P0 STS.64 [UR4], R2 ;  /* 0x00000002ff008988 */ /* 0x0001e20008000a04 */
[----:B------:R-:W-:Y:S02]  /*0240*/  CS2R.32 R5, SR_CLOCKLO ;  /* 0x0000000000057805 */ /* 0x000fe40000005000 */
        /* <DEDUP_REMOVED lines=8> */
.L_x_3:
        /* <DEDUP_REMOVED lines=11> */
.L_x_18:


//--------------------- .text._Z16reduceBlock_TILEPdS_Pj --------------------------
	.section	.text._Z16reduceBlock_TILEPdS_Pj,"ax",@progbits
	.align	128
        .global         _Z16reduceBlock_TILEPdS_Pj
        .type           _Z16reduceBlock_TILEPdS_Pj,@function
        .size           _Z16reduceBlock_TILEPdS_Pj,(.L_x_19 - _Z16reduceBlock_TILEPdS_Pj)
        .other          _Z16reduceBlock_TILEPdS_Pj,@"STO_CUDA_ENTRY STV_DEFAULT"
_Z16reduceBlock_TILEPdS_Pj:
.text._Z16reduceBlock_TILEPdS_Pj:
        /* <DEDUP_REMOVED lines=19> */
[----:B------:R-:W-:Y:S04]  /*0130*/  LDS.64 R4, [R2+0x80] ;  /* 0x0000800002047984 */ /* 0x000fe80000000a00 */
[----:B------:R-:W0:Y:S02]  /*0140*/  LDS.64 R6, [R2] ;  /* 0x0000000002067984 */ /* 0x000e240000000a00 */
[----:B0-----:R-:W-:-:S07]  /*0150*/  DADD R4, R4, R6 ;  /* 0x0000000004047229 */ /* 0x001fce0000000006 */
[----:B------:R-:W-:Y:S01]  /*0160*/  STS.64 [R2], R4 ;  /* 0x0000000402007388 */ /* 0x000fe20000000a00 */
[----:B------:R-:W-:-:S03]  /*0170*/  NOP ;  /* 0x0000000000007918 */ /* 0x000fc60000000000 */
        /* <DEDUP_REMOVED lines=18> */
[----:B------:R0:W-:Y:S01]  /*02a0*/  STS.64 [R2], R6 ;  /* 0x0000000602007388 */ /* 0x0001e20000000a00 */
[----:B------:R-:W-:Y:S01]  /*02b0*/  NOP ;  /* 0x0000000000007918 */ /* 0x000fe20000000000 */
[----:B0-----:R-:W-:Y:S01]  /*02c0*/  CS2R.32 R7, SR_CLOCKLO ;  /* 0x0000000000077805 */ /* 0x001fe20000005000 */
[----:B------:R-:W0:Y:S01]  /*02d0*/  LDC.64 R4, c[0x0][0x390] ;  /* 0x0000e400ff047b82 */ /* 0x000e220000000a00 */
[----:B------:R-:W-:Y:S01]  /*02e0*/  ISETP.NE.AND P0, PT, R0, RZ, PT ;  /* 0x000000ff0000720c */ /* 0x000fe20003f05270 */
[----:B0-----:R0:W-:Y:S04]  /*02f0*/  STG.E desc[UR6][R4.64], R3 ;  /* 0x0000000304007986 */ /* 0x0011e8000c101906 */
[----:B------:R0:W-:Y:S08]  /*0300*/  STG.E desc[UR6][R4.64+0x4], R7 ;  /* 0x0000040704007986 */ /* 0x0001f0000c101906 */
[----:B------:R-:W-:Y:S05]  /*0310*/  @P0 EXIT ;  /* 0x000000000000094d */ /* 0x000fea0003800000 */
[----:B0-----:R-:W0:Y:S01]  /*0320*/  LDS.64 R2, [UR4] ;  /* 0x00000004ff027984 */ /* 0x001e220008000a00 */
[----:B------:R-:W0:Y:S03]  /*0330*/  LDC.64 R4, c[0x0][0x388] ;  /* 0x0000e200ff047b82 */ /* 0x000e260000000a00 */
[----:B0-----:R-:W-:Y:S01]  /*0340*/  STG.E.64 desc[UR6][R4.64], R2 ;  /* 0x0000000204007986 */ /* 0x001fe2000c101b06 */
[----:B------:R-:W-:Y:S05]  /*0350*/  EXIT ;  /* 0x000000000000794d */ /* 0x000fea0003800000 */
.L_x_4:
        /* <DEDUP_REMOVED lines=10> */
.L_x_19:


//--------------------- .text._Z17reduceBlock_BLOCKPdS_Pj --------------------------
	.section	.text._Z17reduceBlock_BLOCKPdS_Pj,"ax",@progbits
	.align	128
        .global         _Z17reduceBlock_BLOCKPdS_Pj
        .type           _Z17reduceBlock_BLOCKPdS_Pj,@function
        .size           _Z17reduceBlock_BLOCKPdS_Pj,(.L_x_20 - _Z17reduceBlock_BLOCKPdS_Pj)
        .other          _Z17reduceBlock_BLOCKPdS_Pj,@"STO_CUDA_ENTRY STV_DEFAULT"
_Z17reduceBlock_BLOCKPdS_Pj:
.text._Z17reduceBlock_BLOCKPdS_Pj:
[----:B------:R-:W-:Y:S01]  /*0000*/  LDC R1, c[0x0][0x37c] ;  /* 0x0000df00ff017b82 */ /* 0x000fe20000000800 */
[----:B------:R-:W0:Y:S01]  /*0010*/  S2R R0, SR_TID.Y ;  /* 0x0000000000007919 */ /* 0x000e220000002200 */
[----:B------:R-:W1:Y:S01]  /*0020*/  LDCU UR4, c[0x0][0x360] ;  /* 0x00006c00ff0477ac */ /* 0x000e620008000800 */
[----:B------:R-:W0:Y:S01]  /*0030*/  S2R R5, SR_TID.Z ;  /* 0x0000000000057919 */ /* 0x000e220000002300 */
[----:B------:R-:W0:Y:S01]  /*0040*/  LDCU UR5, c[0x0][0x364] ;  /* 0x00006c80ff0577ac */ /* 0x000e220008000800 */
[----:B------:R-:W1:Y:S01]  /*0050*/  S2R R3, SR_TID.X ;  /* 0x0000000000037919 */ /* 0x000e620000002100 */
[----:B------:R-:W2:Y:S01]  /*0060*/  LDCU.64 UR6, c[0x0][0x358] ;  /* 0x00006b00ff0677ac */ /* 0x000ea20008000a00 */
[----:B0-----:R-:W-:-:S04]  /*0070*/  IMAD R0, R5, UR5, R0 ;  /* 0x0000000505007c24 */ /* 0x001fc8000f8e0200 */
[----:B-1----:R-:W-:-:S05]  /*0080*/  IMAD R0, R0, UR4, R3 ;  /* 0x0000000400007c24 */ /* 0x002fca000f8e0203 */
[----:B------:R-:W-:-:S13]  /*0090*/  ISETP.GT.U32.AND P0, PT, R0, 0x1f, PT ;  /* 0x0000001f0000780c */ /* 0x000fda0003f04070 */
[----:B------:R-:W0:Y:S02]  /*00a0*/  @!P0 LDC.64 R4, c[0x0][0x380] ;  /* 0x0000e000ff048b82 */ /* 0x000e240000000a00 */
[----:B0-----:R-:W-:-:S06]  /*00b0*/  @!P0 IMAD.WIDE.U32 R4, R0, 0x8, R4 ;  /* 0x0000000800048825 */ /* 0x001fcc00078e0004 */
[----:B--2---:R-:W2:Y:S01]  /*00c0*/  @!P0 LDG.E.64 R4, desc[UR6][R4.64] ;  /* 0x0000000604048981 */ /* 0x004ea2000c1e1b00 */
[----:B------:R-:W0:Y:S01]  /*00d0*/  S2UR UR5, SR_CgaCtaId ;  /* 0x00000000000579c3 */ /* 0x000e220000008800 */
[----:B------:R-:W-:Y:S02]  /*00e0*/  UMOV UR4, 0x400 ;  /* 0x0000040000047882 */ /* 0x000fe40000000000 */
[----:B0-----:R-:W-:-:S06]  /*00f0*/  ULEA UR4, UR5, UR4, 0x18 ;  /* 0x0000000405047291 */ /* 0x001fcc000f8ec0ff */
[----:B------:R-:W-:-:S05]  /*0100*/  LEA R2, R0, UR4, 0x3 ;  /* 0x0000000400027c11 */ /* 0x000fca000f8e18ff */
[----:B------:R0:W-:Y:S04]  /*0110*/  @!P0 STS.64 [R2+0x100], RZ ;  /* 0x000100ff02008388 */ /* 0x0001e80000000a00 */
[----:B--2---:R0:W-:Y:S01]  /*0120*/  @!P0 STS.64 [R2], R4 ;  /* 0x0000000402008388 */ /* 0x0041e20000000a00 */
[----:B------:R-:W-:Y:S01]  /*0130*/  BSSY B0, `(.L_x_5) ;  /* 0x0000020000007945 */ /* 0x000fe20003800000 */
[----:B------:R-:W-:-:S03]  /*0140*/  CS2R.32 R3, SR_CLOCKLO ;  /* 0x0000000000037805 */ /* 0x000fc60000005000 */
[----:B------:R-:W-:Y:S05]  /*0150*/  @P0 BRA `(.L_x_6) ;  /* 0x0000000000740947 */ /* 0x000fea0003800000 */
[----:B0-----:R-:W-:Y:S01]  /*0160*/  LDS.64 R4, [R2+0x80] ;  /* 0x0000800002047984 */ /* 0x001fe20000000a00 */
[----:B------:R-:W-:-:S03]  /*0170*/  UMOV UR5, 0xffffffff ;  /* 0xffffffff00057882 */ /* 0x000fc60000000000 */
[----:B------:R-:W0:Y:S02]  /*0180*/  LDS.64 R6, [R2] ;  /* 0x0000000002067984 */ /* 0x000e240000000a00 */
[----:B0-----:R-:W-:-:S07]  /*0190*/  DADD R4, R4, R6 ;  /* 0x0000000004047229 */ /* 0x001fce0000000006 */
[----:B------:R0:W-:Y:S01]  /*01a0*/  STS.64 [R2], R4 ;  /* 0x0000000402007388 */ /* 0x0001e20000000a00 */
[----:B------:R-:W-:Y:S05]  /*01b0*/  BRA.DIV UR5, `(.L_x_7) ;  /* 0x0000000205887947 */ /* 0x000fea000b800000 */
[----:B------:R-:W-:Y:S06]  /*01c0*/  BAR.SYNC.DEFER_BLOCKING 0x0 ;  /* 0x0000000000007b1d */ /* 0x000fec0000010000 */
[----:B0-----:R-:W-:Y:S04]  /*01d0*/  LDS.64 R4, [R2+0x40] ;  /* 0x0000400002047984 */ /* 0x001fe80000000a00 */
[----:B------:R-:W0:Y:S02]  /*01e0*/  LDS.64 R6, [R2] ;  /* 0x0000000002067984 */ /* 0x000e240000000a00 */
[----:B0-----:R-:W-:-:S07]  /*01f0*/  DADD R4, R4, R6 ;  /* 0x0000000004047229 */ /* 0x001fce0000000006 */
[----:B------:R-:W-:Y:S01]  /*0200*/  STS.64 [R2], R4 ;  /* 0x0000000402007388 */ /* 0x000fe20000000a00 */
[----:B------:R-:W-:Y:S06]  /*0210*/  BAR.SYNC.DEFER_BLOCKING 0x0 ;  /* 0x0000000000007b1d */ /* 0x000fec0000010000 */
[----:B------:R-:W-:Y:S04]  /*0220*/  LDS.64 R6, [R2+0x20] ;  /* 0x0000200002067984 */ /* 0x000fe80000000a00 */
[----:B------:R-:W0:Y:S02]  /*0230*/  LDS.64 R8, [R2] ;  /* 0x0000000002087984 */ /* 0x000e240000000a00 */
[----:B0-----:R-:W-:-:S07]  /*0240*/  DADD R6, R6, R8 ;  /* 0x0000000006067229 */ /* 0x001fce0000000008 */
[----:B------:R-:W-:Y:S01]  /*0250*/  STS.64 [R2], R6 ;  /* 0x0000000602007388 */ /* 0x000fe20000000a00 */
[----:B------:R-:W-:Y:S06]  /*0260*/  BAR.SYNC.DEFER_BLOCKING 0x0 ;  /* 0x0000000000007b1d */ /* 0x000fec0000010000 */
[----:B------:R-:W-:Y:S04]  /*0270*/  LDS.64 R8, [R2+0x10] ;  /* 0x0000100002087984 */ /* 0x000fe80000000a00 */
[----:B------:R-:W0:Y:S02]  /*0280*/  LDS.64 R10, [R2] ;  /* 0x00000000020a7984 */ /* 0x000e240000000a00 */
[----:B0-----:R-:W-:-:S07]  /*0290*/  DADD R8, R8, R10 ;  /* 0x0000000008087229 */ /* 0x001fce000000000a */
[----:B------:R0:W-:Y:S01]  /*02a0*/  STS.64 [R2], R8 ;  /* 0x0000000802007388 */ /* 0x0001e20000000a00 */
[----:B------:R-:W-:Y:S06]  /*02b0*/  BAR.SYNC.DEFER_BLOCKING 0x0 ;  /* 0x0000000000007b1d */ /* 0x000fec0000010000 */
.L_x_13:
[----:B------:R-:W-:Y:S01]  /*02c0*/  LDS.64 R4, [R2+0x8] ;  /* 0x0000080002047984 */ /* 0x000fe20000000a00 */
[----:B------:R-:W-:-:S03]  /*02d0*/  UMOV UR5, 0xffffffff ;  /* 0xffffffff00057882 */ /* 0x000fc60000000000 */
[----:B------:R-:W1:Y:S02]  /*02e0*/  LDS.64 R6, [R2] ;  /* 0x0000000002067984 */ /* 0x000e640000000a00 */
[----:B-1----:R-:W-:-:S07]  /*02f0*/  DADD R4, R4, R6 ;  /* 0x0000000004047229 */ /* 0x002fce0000000006 */
[----:B------:R1:W-:Y:S01]  /*0300*/  STS.64 [R2], R4 ;  /* 0x0000000402007388 */ /* 0x0003e20000000a00 */
[----:B------:R-:W-:Y:S05]  /*0310*/  BRA.DIV UR5, `(.L_x_8) ;  /* 0x0000000205d07947 */ /* 0x000fea000b800000 */
[----:B------:R-:W-:Y:S06]  /*0320*/  BAR.SYNC.DEFER_BLOCKING 0x0 ;  /* 0x0000000000007b1d */ /* 0x000fec0000010000 */
.L_x_6:
[----:B------:R-:W-:Y:S05]  /*0330*/  BSYNC B0 ;  /* 0x0000000000007941 */ /* 0x000fea0003800000 */
.L_x_5:
[----:B------:R-:W-:Y:S01]  /*0340*/  CS2R.32 R7, SR_CLOCKLO ;  /* 0x0000000000077805 */ /* 0x000fe20000005000 */
[----:B01----:R-:W0:Y:S01]  /*0350*/  LDC.64 R4, c[0x0][0x390] ;  /* 0x0000e400ff047b82 */ /* 0x003e220000000a00 */
        /* <DEDUP_REMOVED lines=8> */
.L_x_7:
[----:B------:R-:W-:Y:S01]  /*03e0*/  IMAD.MOV.U32 R11, RZ, RZ, 0x0 ;  /* 0x00000000ff0b7424 */ /* 0x000fe200078e00ff */
[----:B------:R-:W-:Y:S01]  /*03f0*/  MOV R10, 0xffffffff ;  /* 0xffffffff000a7802 */ /* 0x000fe20000000f00 */
[----:B------:R-:W-:-:S07]  /*0400*/  IMAD.MOV.U32 R12, RZ, RZ, 0x0 ;  /* 0x00000000ff0c7424 */ /* 0x000fce00078e00ff */
[----:B0-----:R-:W-:Y:S05]  /*0410*/  WARPSYNC.COLLECTIVE.ALL `(.L_x_9) ;  /* 0x0000000000147948 */ /* 0x001fea0003c00000 */
[----:B------:R-:W-:-:S04]  /*0420*/  SHF.L.U32 R12, R12, 0x10, RZ ;  /* 0x000000100c0c7819 */ /* 0x000fc800000006ff */
[----:B------:R-:W-:-:S05]  /*0430*/  LOP3.LUT R12, R12, 0xf, R11, 0xf8, !PT ;  /* 0x0000000f0c0c7812 */ /* 0x000fca00078ef80b */
[----:B------:R1:W-:Y:S02]  /*0440*/  BAR.SYNC.DEFER_BLOCKING R12, R12 ;  /* 0x0000000c0000731d */ /* 0x0003e40000010000 */
[----:B-1----:R-:W-:-:S04]  /*0450*/  SHF.R.U32 R12, R12, 0x10, RZ ;  /* 0x000000100c0c7819 */ /* 0x002fc800000016ff */
[----:B0-----:R-:W-:Y:S05]  /*0460*/  ENDCOLLECTIVE ;  /* 0x000000000000791b */ /* 0x001fea0003800000 */
.L_x_9:
[----:B------:R-:W-:Y:S04]  /*0470*/  LDS.64 R4, [R2+0x40] ;  /* 0x0000400002047984 */ /* 0x000fe80000000a00 */
[----:B------:R-:W0:Y:S02]  /*0480*/  LDS.64 R6, [R2] ;  /* 0x0000000002067984 */ /* 0x000e240000000a00 */
[----:B0-----:R-:W-:-:S07]  /*0490*/  DADD R4, R4, R6 ;  /* 0x0000000004047229 */ /* 0x001fce0000000006 */
[----:B------:R0:W-:Y:S04]  /*04a0*/  STS.64 [R2], R4 ;  /* 0x0000000402007388 */ /* 0x0001e80000000a00 */
[----:B0-----:R-:W-:Y:S05]  /*04b0*/  WARPSYNC.COLLECTIVE.ALL `(.L_x_10) ;  /* 0x0000000000147948 */ /* 0x001fea0003c00000 */
[----:B------:R-:W-:-:S04]  /*04c0*/  SHF.L.U32 R12, R12, 0x10, RZ ;  /* 0x000000100c0c7819 */ /* 0x000fc800000006ff */
[----:B------:R-:W-:-:S05]  /*04d0*/  LOP3.LUT R12, R12, 0xf, R11, 0xf8, !PT ;  /* 0x0000000f0c0c7812 */ /* 0x000fca00078ef80b */
[----:B------:R1:W-:Y:S02]  /*04e0*/  BAR.SYNC.DEFER_BLOCKING R12, R12 ;  /* 0x0000000c0000731d */ /* 0x0003e40000010000 */
[----:B-1----:R-:W-:-:S04]  /*04f0*/  SHF.R.U32 R12, R12, 0x10, RZ ;  /* 0x000000100c0c7819 */ /* 0x002fc800000016ff */
[----:B0-----:R-:W-:Y:S05]  /*0500*/  ENDCOLLECTIVE ;  /* 0x000000000000791b */ /* 0x001fea0003800000 */
.L_x_10:
        /* <DEDUP_REMOVED lines=10> */
.L_x_11:
        /* <DEDUP_REMOVED lines=10> */
.L_x_12:
[----:B------:R-:W-:Y:S05]  /*0650*/  BRA `(.L_x_13) ;  /* 0xfffffffc00187947 */ /* 0x000fea000383ffff */
.L_x_8:
[----:B------:R-:W-:Y:S01]  /*0660*/  BSSY B1, `(.L_x_14) ;  /* 0x000000a000017945 */ /* 0x000fe20003800000 */
[----:B------:R-:W-:Y:S01]  /*0670*/  IMAD.MOV.U32 R11, RZ, RZ, 0x0 ;  /* 0x00000000ff0b7424 */ /* 0x000fe200078e00ff */
[----:B------:R-:W-:Y:S01]  /*0680*/  MOV R12, 0x0 ;  /* 0x00000000000c7802 */ /* 0x000fe20000000f00 */
[----:B------:R-:W-:-:S07]  /*0690*/  IMAD.MOV.U32 R10, RZ, RZ, -0x1 ;  /* 0xffffffffff0a7424 */ /* 0x000fce00078e00ff */
[----:B01----:R-:W-:Y:S05]  /*06a0*/  WARPSYNC.COLLECTIVE.ALL `(.L_x_15) ;  /* 0x0000000000147948 */ /* 0x003fea0003c00000 */
[----:B------:R-:W-:-:S04]  /*06b0*/  SHF.L.U32 R12, R12, 0x10, RZ ;  /* 0x000000100c0c7819 */ /* 0x000fc800000006ff */
[----:B------:R-:W-:-:S05]  /*06c0*/  LOP3.LUT R12, R12, 0xf, R11, 0xf8, !PT ;  /* 0x0000000f0c0c7812 */ /* 0x000fca00078ef80b */
[----:B------:R2:W-:Y:S02]  /*06d0*/  BAR.SYNC.DEFER_BLOCKING R12, R12 ;  /* 0x0000000c0000731d */ /* 0x0005e40000010000 */
[----:B--2---:R-:W-:-:S04]  /*06e0*/  SHF.R.U32 R12, R12, 0x10, RZ ;  /* 0x000000100c0c7819 */ /* 0x004fc800000016ff */
[----:B01----:R-:W-:Y:S05]  /*06f0*/  ENDCOLLECTIVE ;  /* 0x000000000000791b */ /* 0x003fea0003800000 */
.L_x_15:
[----:B------:R-:W-:Y:S05]  /*0700*/  BSYNC B1 ;  /* 0x0000000000017941 */ /* 0x000fea0003800000 */
.L_x_14:
[----:B------:R-:W-:Y:S05]  /*0710*/  BRA `(.L_x_6) ;  /* 0xfffffffc00047947 */ /* 0x000fea000383ffff */
.L_x_16:
        /* <DEDUP_REMOVED lines=14> */
.L_x_20:


//--------------------- .nv.shared._Z18reduceBlock_SERIALPdS_Pj --------------------------
	.section	.nv.shared._Z18reduceBlock_SERIALPdS_Pj,"aw",@nobits
	.sectionflags	@""
	.align	8
.nv.shared._Z18reduceBlock_SERIALPdS_Pj:
	.zero		1536


//--------------------- .nv.shared.reserved.0     --------------------------
	.section	.nv.shared.reserved.0,"aw",@nobits
	.weak		__nv_reservedSMEM_offset_0_alias
	.size		__nv_reservedSMEM_offset_0_alias, 0, 64
	.other		__nv_reservedSMEM_offset_0_alias,@"STO_CUDA_RESERVED_SHARED STV_DEFAULT"
__nv_reservedSMEM_offset_0_alias:
	.zero		0
	.zero		64


//--------------------- .nv.shared._Z19reduceBlock_SHUFFLEPdS_Pj --------------------------
	.section	.nv.shared._Z19reduceBlock_SHUFFLEPdS_Pj,"aw",@nobits
	.sectionflags	@""
	.align	8
.nv.shared._Z19reduceBlock_SHUFFLEPdS_Pj:
	.zero		1536


//--------------------- .nv.shared._Z16reduceBlock_TILEPdS_Pj --------------------------
	.section	.nv.shared._Z16reduceBlock_TILEPdS_Pj,"aw",@nobits
	.sectionflags	@""
	.align	8
.nv.shared._Z16reduceBlock_TILEPdS_Pj:
	.zero		1536


//--------------------- .nv.shared._Z17reduceBlock_BLOCKPdS_Pj --------------------------
	.section	.nv.shared._Z17reduceBlock_BLOCKPdS_Pj,"aw",@nobits
	.sectionflags	@""
	.align	8
.nv.shared._Z17reduceBlock_BLOCKPdS_Pj:
	.zero		1536


//--------------------- .nv.constant0._Z18reduceBlock_SERIALPdS_Pj --------------------------
	.section	.nv.constant0._Z18reduceBlock_SERIALPdS_Pj,"a",@progbits
	.sectionflags	@""
	.align	4
.nv.constant0._Z18reduceBlock_SERIALPdS_Pj:
	.zero		920


//--------------------- .nv.constant0._Z19reduceBlock_SHUFFLEPdS_Pj --------------------------
	.section	.nv.constant0._Z19reduceBlock_SHUFFLEPdS_Pj,"a",@progbits
	.sectionflags	@""
	.align	4
.nv.constant0._Z19reduceBlock_SHUFFLEPdS_Pj:
	.zero		920


//--------------------- .nv.constant0._Z16reduceBlock_TILEPdS_Pj --------------------------
	.section	.nv.constant0._Z16reduceBlock_TILEPdS_Pj,"a",@progbits
	.sectionflags	@""
	.align	4
.nv.constant0._Z16reduceBlock_TILEPdS_Pj:
	.zero		920


//--------------------- .nv.constant0._Z17reduceBlock_BLOCKPdS_Pj --------------------------
	.section	.nv.constant0._Z17reduceBlock_BLOCKPdS_Pj,"a",@progbits
	.sectionflags	@""
	.align	4
.nv.constant0._Z17reduceBlock_BLOCKPdS_Pj:
	.zero		920


//--------------------- SYMBOLS --------------------------

	.type		.nv.reservedSmem.offset0,@object
	.size		.nv.reservedSmem.offset0,0x4
	.type		.nv.reservedSmem.cap,@object
	.size		.nv.reservedSmem.cap,0x4
